//
// Generated by NVIDIA NVVM Compiler
//
// Compiler Build ID: CL-36424714
// Cuda compilation tools, release 13.0, V13.0.88
// Based on NVVM 20.0.0
//

.version 9.0
.target sm_100
.address_size 64

	// .globl	_Z4fillPtS_

.visible .entry _Z4fillPtS_(
	.param .u64 .ptr .align 1 _Z4fillPtS__param_0,
	.param .u64 .ptr .align 1 _Z4fillPtS__param_1
)
{
	.reg .pred 	%p<2>;
	.reg .b32 	%r<5>;
	.reg .b64 	%rd<7>;

	ld.param.u64 	%rd2, [_Z4fillPtS__param_0];
	ld.param.u64 	%rd3, [_Z4fillPtS__param_1];
	cvta.to.global.u64 	%rd4, %rd3;
	cvta.to.global.u64 	%rd5, %rd2;
	mov.u32 	%r2, %ctaid.x;
	mov.u32 	%r3, %ntid.x;
	mov.u32 	%r4, %tid.x;
	mad.lo.s32 	%r1, %r2, %r3, %r4;
	mul.wide.s32 	%rd6, %r1, 2;
	add.s64 	%rd1, %rd5, %rd6;
	setp.ge.u64 	%p1, %rd1, %rd4;
	@%p1 bra 	$L__BB0_2;
	st.global.u16 	[%rd1], %r1;
$L__BB0_2:
	ret;

}


// ===== COMPILED SASS (sm_100) =====

	.target	sm_100

	.elftype	@"ET_EXEC"


//--------------------- .note.nv.tkinfo           --------------------------
	.section	.note.nv.tkinfo,"",@"SHT_NOTE"
	.sectionflags	@"SHF_NOTE_NV_TKINFO"
	.tkinfo
        /*0018*/ 	.word	0x00000002
        /*0030*/ 	.string	""
        /*0030*/ 	.string	"ptxas"
        /*0030*/ 	.string	"Cuda compilation tools, release 13.0, V13.0.88"
        /*0030*/ 	.string	"Build cuda_13.0.r13.0/compiler.36424714_0"
        /*0030*/ 	.string	"-arch sm_100 -m 64 "



//--------------------- .note.nv.cuinfo           --------------------------
	.section	.note.nv.cuinfo,"",@"SHT_NOTE"
	.sectionflags	@"SHF_NOTE_NV_CUINFO"
        /*0018*/ 	.short	0x0002
        /*001a*/ 	.short	0x0064
        /*001c*/ 	.short	0x0082
	.zero		2


//--------------------- .nv.info                  --------------------------
	.section	.nv.info,"",@"SHT_CUDA_INFO"
	.align	4


	//----- nvinfo : EIATTR_REGCOUNT
	.align		4
        /*0000*/ 	.byte	0x04, 0x2f
        /*0002*/ 	.short	(.L_1 - .L_0)
	.align		4
.L_0:
        /*0004*/ 	.word	index@(_Z4fillPtS_)
        /*0008*/ 	.word	0x00000008


	//----- nvinfo : EIATTR_FRAME_SIZE
	.align		4
.L_1:
        /*000c*/ 	.byte	0x04, 0x11
        /*000e*/ 	.short	(.L_3 - .L_2)
	.align		4
.L_2:
        /*0010*/ 	.word	index@(_Z4fillPtS_)
        /*0014*/ 	.word	0x00000000


	//----- nvinfo : EIATTR_MIN_STACK_SIZE
	.align		4
.L_3:
        /*0018*/ 	.byte	0x04, 0x12
        /*001a*/ 	.short	(.L_5 - .L_4)
	.align		4
.L_4:
        /*001c*/ 	.word	index@(_Z4fillPtS_)
        /*0020*/ 	.word	0x00000000
.L_5:


//--------------------- .nv.compat                --------------------------
	.section	.nv.compat,"",@"SHT_CUDA_COMPAT_INFO"
	.align	4
        /*0000*/ 	.byte	0x02, 0x09, 0x00, 0x00, 0x02, 0x02, 0x01, 0x00, 0x02, 0x05, 0x05, 0x00, 0x03, 0x07, 0x01, 0x01
        /*0010*/ 	.byte	0x02, 0x03, 0x00, 0x00, 0x02, 0x06, 0x01, 0x00, 0x04, 0x0b, 0x08, 0x00, 0x09, 0x00, 0x00, 0x00
        /*0020*/ 	.byte	0x00, 0x00, 0x00, 0x00


//--------------------- .nv.info._Z4fillPtS_      --------------------------
	.section	.nv.info._Z4fillPtS_,"",@"SHT_CUDA_INFO"
	.sectionflags	@""
	.align	4


	//----- nvinfo : EIATTR_CUDA_API_VERSION
	.align		4
        /*0000*/ 	.byte	0x04, 0x37
        /*0002*/ 	.short	(.L_7 - .L_6)
.L_6:
        /*0004*/ 	.word	0x00000082


	//----- nvinfo : EIATTR_KPARAM_INFO
	.align		4
.L_7:
        /*0008*/ 	.byte	0x04, 0x17
        /*000a*/ 	.short	(.L_9 - .L_8)
.L_8:
        /*000c*/ 	.word	0x00000000
        /*0010*/ 	.short	0x0001
        /*0012*/ 	.short	0x0008
        /*0014*/ 	.byte	0x00, 0xf5, 0x21, 0x00


	//----- nvinfo : EIATTR_KPARAM_INFO
	.align		4
.L_9:
        /*0018*/ 	.byte	0x04, 0x17
        /*001a*/ 	.short	(.L_11 - .L_10)
.L_10:
        /*001c*/ 	.word	0x00000000
        /*0020*/ 	.short	0x0000
        /*0022*/ 	.short	0x0000
        /*0024*/ 	.byte	0x00, 0xf5, 0x21, 0x00


	//----- nvinfo : EIATTR_SPARSE_MMA_MASK
	.align		4
.L_11:
        /*0028*/ 	.byte	0x03, 0x50
        /*002a*/ 	.short	0x0000


	//----- nvinfo : EIATTR_MAXREG_COUNT
	.align		4
        /*002c*/ 	.byte	0x03, 0x1b
        /*002e*/ 	.short	0x00ff


	//----- nvinfo : EIATTR_MERCURY_ISA_VERSION
	.align		4
        /*0030*/ 	.byte	0x03, 0x5f
        /*0032*/ 	.short	0x0101


	//----- nvinfo : EIATTR_VRC_CTA_INIT_COUNT
	.align		4
        /*0034*/ 	.byte	0x02, 0x4a
	.zero		1
	.zero		1


	//----- nvinfo : EIATTR_EXIT_INSTR_OFFSETS
	.align		4
        /*0038*/ 	.byte	0x04, 0x1c
        /*003a*/ 	.short	(.L_13 - .L_12)


	//   ....[0]....
.L_12:
        /*003c*/ 	.word	0x000000a0


	//   ....[1]....
        /*0040*/ 	.word	0x000000d0


	//----- nvinfo : EIATTR_CBANK_PARAM_SIZE
	.align		4
.L_13:
        /*0044*/ 	.byte	0x03, 0x19
        /*0046*/ 	.short	0x0010


	//----- nvinfo : EIATTR_PARAM_CBANK
	.align		4
        /*0048*/ 	.byte	0x04, 0x0a
        /*004a*/ 	.short	(.L_15 - .L_14)
	.align		4
.L_14:
        /*004c*/ 	.word	index@(.nv.constant0._Z4fillPtS_)
        /*0050*/ 	.short	0x0380
        /*0052*/ 	.short	0x0010


	//----- nvinfo : EIATTR_SW_WAR
	.align		4
.L_15:
        /*0054*/ 	.byte	0x04, 0x36
        /*0056*/ 	.short	(.L_17 - .L_16)
.L_16:
        /*0058*/ 	.word	0x00000008
.L_17:


//--------------------- .nv.callgraph             --------------------------
	.section	.nv.callgraph,"",@"SHT_CUDA_CALLGRAPH"
	.align	4
	.sectionentsize	8
	.align		4
        /*0000*/ 	.word	0x00000000
	.align		4
        /*0004*/ 	.word	0xffffffff
	.align		4
        /*0008*/ 	.word	0x00000000
	.align		4
        /*000c*/ 	.word	0xfffffffe
	.align		4
        /*0010*/ 	.word	0x00000000
	.align		4
        /*0014*/ 	.word	0xfffffffd
	.align		4
        /*0018*/ 	.word	0x00000000
	.align		4
        /*001c*/ 	.word	0xfffffffc


//--------------------- .text._Z4fillPtS_         --------------------------
	.section	.text._Z4fillPtS_,"ax",@progbits
	.align	128
        .global         _Z4fillPtS_
        .type           _Z4fillPtS_,@function
        .size           _Z4fillPtS_,(.L_x_1 - _Z4fillPtS_)
        .other          _Z4fillPtS_,@"STO_CUDA_ENTRY STV_DEFAULT"
_Z4fillPtS_:
.text._Z4fillPtS_:
[----:B------:R-:W-:Y:S01]  /*0000*/  LDC R1, c[0x0][0x37c] ;  /* 0x0000df00ff017b82 */ /* 0x000fe20000000800 */
[----:B------:R-:W0:Y:S07]  /*0010*/  S2R R0, SR_TID.X ;  /* 0x0000000000007919 */ /* 0x000e2e0000002100 */
[----:B------:R-:W0:Y:S01]  /*0020*/  S2UR UR4, SR_CTAID.X ;  /* 0x00000000000479c3 */ /* 0x000e220000002500 */
[----:B------:R-:W1:Y:S07]  /*0030*/  LDCU.64 UR6, c[0x0][0x388] ;  /* 0x00007100ff0677ac */ /* 0x000e6e0008000a00 */
[----:B------:R-:W0:Y:S08]  /*0040*/  LDC R5, c[0x0][0x360] ;  /* 0x0000d800ff057b82 */ /* 0x000e300000000800 */
[----:B------:R-:W2:Y:S01]  /*0050*/  LDC.64 R2, c[0x0][0x380] ;  /* 0x0000e000ff027b82 */ /* 0x000ea20000000a00 */
[----:B0-----:R-:W-:-:S04]  /*0060*/  IMAD R5, R5, UR4, R0 ;  /* 0x0000000405057c24 */ /* 0x001fc8000f8e0200 */
[----:B--2---:R-:W-:-:S03]  /*0070*/  IMAD.WIDE R2, R5, 0x2, R2 ;  /* 0x0000000205027825 */ /* 0x004fc600078e0202 */
[----:B-1----:R-:W-:-:S04]  /*0080*/  ISETP.GE.U32.AND P0, PT, R2, UR6, PT ;  /* 0x0000000602007c0c */ /* 0x002fc8000bf06070 */
[----:B------:R-:W-:-:S13]  /*0090*/  ISETP.GE.U32.AND.EX P0, PT, R3, UR7, PT, P0 ;  /* 0x0000000703007c0c */ /* 0x000fda000bf06100 */
[----:B------:R-:W-:Y:S05]  /*00a0*/  @P0 EXIT ;  /* 0x000000000000094d */ /* 0x000fea0003800000 */
[----:B------:R-:W0:Y:S02]  /*00b0*/  LDCU.64 UR4, c[0x0][0x358] ;  /* 0x00006b00ff0477ac */ /* 0x000e240008000a00 */
[----:B0-----:R-:W-:Y:S01]  /*00c0*/  STG.E.U16 desc[UR4][R2.64], R5 ;  /* 0x0000000502007986 */ /* 0x001fe2000c101504 */
[----:B------:R-:W-:Y:S05]  /*00d0*/  EXIT ;  /* 0x000000000000794d */ /* 0x000fea0003800000 */
.L_x_0:
[----:B------:R-:W-:-:S00]  /*00e0*/  BRA `(.L_x_0) ;  /* 0xfffffffc00fc7947 */ /* 0x000fc0000383ffff */
[----:B------:R-:W-:-:S00]  /*00f0*/  NOP ;  /* 0x0000000000007918 */ /* 0x000fc00000000000 */
        /* <DEDUP_REMOVED lines=8> */
.L_x_1:


//--------------------- .nv.shared.reserved.0     --------------------------
	.section	.nv.shared.reserved.0,"aw",@nobits
	.weak		__nv_reservedSMEM_offset_0_alias
	.size		__nv_reservedSMEM_offset_0_alias, 0, 64
	.other		__nv_reservedSMEM_offset_0_alias,@"STO_CUDA_RESERVED_SHARED STV_DEFAULT"
__nv_reservedSMEM_offset_0_alias:
	.zero		0
	.zero		64


//--------------------- .nv.constant0._Z4fillPtS_ --------------------------
	.section	.nv.constant0._Z4fillPtS_,"a",@progbits
	.sectionflags	@""
	.align	4
.nv.constant0._Z4fillPtS_:
	.zero		912


//--------------------- SYMBOLS --------------------------

	.type		.nv.reservedSmem.offset0,@object
	.size		.nv.reservedSmem.offset0,0x4
